	.headerflags	@"EF_CUDA_TEXMODE_UNIFIED EF_CUDA_64BIT_ADDRESS EF_CUDA_ACCELERATORS EF_CUDA_SM90 EF_CUDA_VIRTUAL_SM(EF_CUDA_SM90)"
	.elftype	@"ET_EXEC"


//--------------------- .nv.info                  --------------------------
	.section	.nv.info,"",@"SHT_CUDA_INFO"
	.align	4


	//----- nvinfo : EIATTR_REGCOUNT
	.align		4
        /*0000*/ 	.byte	0x04, 0x2f
        /*0002*/ 	.short	(.L_3 - .L_2)
	.align		4
.L_2:
        /*0004*/ 	.word	index@(triton_poi_fused__native_batch_norm_legit_no_training_convolution_relu_43)
        /*0008*/ 	.word	0x00000038


	//----- nvinfo : EIATTR_MIN_STACK_SIZE
	.align		4
.L_3:
        /*000c*/ 	.byte	0x04, 0x12
        /*000e*/ 	.short	(.L_5 - .L_4)
	.align		4
.L_4:
        /*0010*/ 	.word	index@(triton_poi_fused__native_batch_norm_legit_no_training_convolution_relu_43)
        /*0014*/ 	.word	0x00000000


	//----- nvinfo : EIATTR_FRAME_SIZE
	.align		4
.L_5:
        /*0018*/ 	.byte	0x04, 0x11
        /*001a*/ 	.short	(.L_7 - .L_6)
	.align		4
.L_6:
        /*001c*/ 	.word	index@(triton_poi_fused__native_batch_norm_legit_no_training_convolution_relu_43)
        /*0020*/ 	.word	0x00000000


	//----- nvinfo : EIATTR_MIN_STACK_SIZE
	.align		4
.L_7:
        /*0024*/ 	.byte	0x04, 0x12
        /*0026*/ 	.short	(.L_9 - .L_8)
	.align		4
.L_8:
        /*0028*/ 	.word	index@(triton_poi_fused__native_batch_norm_legit_no_training_convolution_relu_43)
        /*002c*/ 	.word	0x00000000
.L_9:


//--------------------- .nv.info.triton_poi_fused__native_batch_norm_legit_no_training_convolution_relu_43 --------------------------
	.section	.nv.info.triton_poi_fused__native_batch_norm_legit_no_training_convolution_relu_43,"",@"SHT_CUDA_INFO"
	.sectionflags	@""
	.align	4


	//----- nvinfo : EIATTR_CUDA_API_VERSION
	.align		4
        /*0000*/ 	.byte	0x04, 0x37
        /*0002*/ 	.short	(.L_11 - .L_10)
.L_10:
        /*0004*/ 	.word	0x0000007c


	//----- nvinfo : EIATTR_KPARAM_INFO
	.align		4
.L_11:
        /*0008*/ 	.byte	0x04, 0x17
        /*000a*/ 	.short	(.L_13 - .L_12)
.L_12:
        /*000c*/ 	.word	0x00000000
        /*0010*/ 	.short	0x0007
        /*0012*/ 	.short	0x0038
        /*0014*/ 	.byte	0x00, 0xf0, 0x11, 0x00


	//----- nvinfo : EIATTR_KPARAM_INFO
	.align		4
.L_13:
        /*0018*/ 	.byte	0x04, 0x17
        /*001a*/ 	.short	(.L_15 - .L_14)
.L_14:
        /*001c*/ 	.word	0x00000000
        /*0020*/ 	.short	0x0006
        /*0022*/ 	.short	0x0030
        /*0024*/ 	.byte	0x00, 0xf4, 0x21, 0x00


	//----- nvinfo : EIATTR_KPARAM_INFO
	.align		4
.L_15:
        /*0028*/ 	.byte	0x04, 0x17
        /*002a*/ 	.short	(.L_17 - .L_16)
.L_16:
        /*002c*/ 	.word	0x00000000
        /*0030*/ 	.short	0x0005
        /*0032*/ 	.short	0x0028
        /*0034*/ 	.byte	0x00, 0xf4, 0x21, 0x00


	//----- nvinfo : EIATTR_KPARAM_INFO
	.align		4
.L_17:
        /*0038*/ 	.byte	0x04, 0x17
        /*003a*/ 	.short	(.L_19 - .L_18)
.L_18:
        /*003c*/ 	.word	0x00000000
        /*0040*/ 	.short	0x0004
        /*0042*/ 	.short	0x0020
        /*0044*/ 	.byte	0x00, 0xf4, 0x21, 0x00


	//----- nvinfo : EIATTR_KPARAM_INFO
	.align		4
.L_19:
        /*0048*/ 	.byte	0x04, 0x17
        /*004a*/ 	.short	(.L_21 - .L_20)
.L_20:
        /*004c*/ 	.word	0x00000000
        /*0050*/ 	.short	0x0003
        /*0052*/ 	.short	0x0018
        /*0054*/ 	.byte	0x00, 0xf4, 0x21, 0x00


	//----- nvinfo : EIATTR_KPARAM_INFO
	.align		4
.L_21:
        /*0058*/ 	.byte	0x04, 0x17
        /*005a*/ 	.short	(.L_23 - .L_22)
.L_22:
        /*005c*/ 	.word	0x00000000
        /*0060*/ 	.short	0x0002
        /*0062*/ 	.short	0x0010
        /*0064*/ 	.byte	0x00, 0xf4, 0x21, 0x00


	//----- nvinfo : EIATTR_KPARAM_INFO
	.align		4
.L_23:
        /*0068*/ 	.byte	0x04, 0x17
        /*006a*/ 	.short	(.L_25 - .L_24)
.L_24:
        /*006c*/ 	.word	0x00000000
        /*0070*/ 	.short	0x0001
        /*0072*/ 	.short	0x0008
        /*0074*/ 	.byte	0x00, 0xf4, 0x21, 0x00


	//----- nvinfo : EIATTR_KPARAM_INFO
	.align		4
.L_25:
        /*0078*/ 	.byte	0x04, 0x17
        /*007a*/ 	.short	(.L_27 - .L_26)
.L_26:
        /*007c*/ 	.word	0x00000000
        /*0080*/ 	.short	0x0000
        /*0082*/ 	.short	0x0000
        /*0084*/ 	.byte	0x00, 0xf4, 0x21, 0x00


	//----- nvinfo : EIATTR_SPARSE_MMA_MASK
	.align		4
.L_27:
        /*0088*/ 	.byte	0x03, 0x50
        /*008a*/ 	.short	0x0000


	//----- nvinfo : EIATTR_MAXREG_COUNT
	.align		4
        /*008c*/ 	.byte	0x03, 0x1b
        /*008e*/ 	.short	0x00ff


	//----- nvinfo : EIATTR_EXIT_INSTR_OFFSETS
	.align		4
        /*0090*/ 	.byte	0x04, 0x1c
        /*0092*/ 	.short	(.L_29 - .L_28)


	//   ....[0]....
.L_28:
        /*0094*/ 	.word	0x000013a0


	//   ....[1]....
        /*0098*/ 	.word	0x000013c0


	//----- nvinfo : EIATTR_REQNTID
	.align		4
.L_29:
        /*009c*/ 	.byte	0x04, 0x10
        /*009e*/ 	.short	(.L_31 - .L_30)
.L_30:
        /*00a0*/ 	.word	0x00000080
        /*00a4*/ 	.word	0x00000001
        /*00a8*/ 	.word	0x00000001


	//----- nvinfo : EIATTR_CBANK_PARAM_SIZE
	.align		4
.L_31:
        /*00ac*/ 	.byte	0x03, 0x19
        /*00ae*/ 	.short	0x003c


	//----- nvinfo : EIATTR_PARAM_CBANK
	.align		4
        /*00b0*/ 	.byte	0x04, 0x0a
        /*00b2*/ 	.short	(.L_33 - .L_32)
	.align		4
.L_32:
        /*00b4*/ 	.word	index@(.nv.constant0.triton_poi_fused__native_batch_norm_legit_no_training_convolution_relu_43)
        /*00b8*/ 	.short	0x0210
        /*00ba*/ 	.short	0x003c


	//----- nvinfo : EIATTR_SW_WAR
	.align		4
.L_33:
        /*00bc*/ 	.byte	0x04, 0x36
        /*00be*/ 	.short	(.L_35 - .L_34)
.L_34:
        /*00c0*/ 	.word	0x00000008
.L_35:


//--------------------- .nv.callgraph             --------------------------
	.section	.nv.callgraph,"",@"SHT_CUDA_CALLGRAPH"
	.align	4
	.sectionentsize	8
	.align		4
        /*0000*/ 	.word	0x00000000
	.align		4
        /*0004*/ 	.word	0xffffffff
	.align		4
        /*0008*/ 	.word	0x00000000
	.align		4
        /*000c*/ 	.word	0xfffffffe
	.align		4
        /*0010*/ 	.word	0x00000000
	.align		4
        /*0014*/ 	.word	0xfffffffd
	.align		4
        /*0018*/ 	.word	0x00000000
	.align		4
        /*001c*/ 	.word	0xfffffffc


//--------------------- .nv.constant4             --------------------------
	.section	.nv.constant4,"a",@progbits
	.align	8
	.align		8
.nv.constant4:
        /*0000*/ 	.dword	_$_str
	.align		8
        /*0008*/ 	.dword	_$_str_$_2


//--------------------- .text.triton_poi_fused__native_batch_norm_legit_no_training_convolution_relu_43 --------------------------
	.section	.text.triton_poi_fused__native_batch_norm_legit_no_training_convolution_relu_43,"ax",@progbits
	.align	128
        .global         triton_poi_fused__native_batch_norm_legit_no_training_convolution_relu_43
        .type           triton_poi_fused__native_batch_norm_legit_no_training_convolution_relu_43,@function
        .size           triton_poi_fused__native_batch_norm_legit_no_training_convolution_relu_43,(.L_x_1 - triton_poi_fused__native_batch_norm_legit_no_training_convolution_relu_43)
        .other          triton_poi_fused__native_batch_norm_legit_no_training_convolution_relu_43,@"STO_CUDA_ENTRY STV_DEFAULT"
triton_poi_fused__native_batch_norm_legit_no_training_convolution_relu_43:
.text.triton_poi_fused__native_batch_norm_legit_no_training_convolution_relu_43:
[----:B------:R-:W0:Y:S01]  /*0000*/  LDC R1, c[0x0][0x28] ;  /* 0x00000a00ff017b82 */ /* 0x000e220000000800 */
[----:B------:R-:W1:Y:S01]  /*0010*/  S2R R0, SR_TID.X ;  /* 0x0000000000007919 */ /* 0x000e620000002100 */
[----:B------:R-:W-:Y:S01]  /*0020*/  CS2R R36, SRZ ;  /* 0x0000000000247805 */ /* 0x000fe2000001ff00 */
[----:B------:R-:W-:Y:S01]  /*0030*/  ULDC.64 UR4, c[0x0][0x208] ;  /* 0x0000820000047ab9 */ /* 0x000fe20000000a00 */
[----:B------:R-:W-:Y:S01]  /*0040*/  CS2R R30, SRZ ;  /* 0x00000000001e7805 */ /* 0x000fe2000001ff00 */
[----:B------:R-:W2:Y:S01]  /*0050*/  S2R R3, SR_CTAID.X ;  /* 0x0000000000037919 */ /* 0x000ea20000002500 */
[----:B------:R-:W-:Y:S02]  /*0060*/  CS2R R32, SRZ ;  /* 0x0000000000207805 */ /* 0x000fe4000001ff00 */
[----:B-1----:R-:W-:-:S04]  /*0070*/  SHF.L.U32 R0, R0, 0x2, RZ ;  /* 0x0000000200007819 */ /* 0x002fc800000006ff */
[----:B------:R-:W-:-:S04]  /*0080*/  LOP3.LUT R0, R0, 0x1fc, RZ, 0xc0, !PT ;  /* 0x000001fc00007812 */ /* 0x000fc800078ec0ff */
[----:B--2---:R-:W-:-:S04]  /*0090*/  LEA R10, R3, R0, 0xa ;  /* 0x00000000030a7211 */ /* 0x004fc800078e50ff */
[----:B------:R-:W-:Y:S01]  /*00a0*/  IADD3 R0, R10, 0x1, RZ ;  /* 0x000000010a007810 */ /* 0x000fe20007ffe0ff */
[C---:B------:R-:W-:Y:S01]  /*00b0*/  IMAD.HI R3, R10.reuse, 0x59e60383, RZ ;  /* 0x59e603830a037827 */ /* 0x040fe200078e02ff */
[----:B------:R-:W-:Y:S02]  /*00c0*/  IADD3 R2, R10, 0x2, RZ ;  /* 0x000000020a027810 */ /* 0x000fe40007ffe0ff */
[----:B------:R-:W-:Y:S01]  /*00d0*/  ISETP.GE.AND P1, PT, R10, 0x16c80, PT ;  /* 0x00016c800a00780c */ /* 0x000fe20003f26270 */
[----:B------:R-:W-:Y:S01]  /*00e0*/  IMAD.HI R4, R0, 0x59e60383, RZ ;  /* 0x59e6038300047827 */ /* 0x000fe200078e02ff */
[----:B------:R-:W-:-:S03]  /*00f0*/  IADD3 R0, R10, 0x3, RZ ;  /* 0x000000030a007810 */ /* 0x000fc60007ffe0ff */
[----:B------:R-:W-:Y:S01]  /*0100*/  IMAD.HI R7, R2, 0x59e60383, RZ ;  /* 0x59e6038302077827 */ /* 0x000fe200078e02ff */
[----:B------:R-:W-:Y:S02]  /*0110*/  SHF.R.U32.HI R2, RZ, 0x1f, R3 ;  /* 0x0000001fff027819 */ /* 0x000fe40000011603 */
[----:B------:R-:W-:Y:S02]  /*0120*/  SHF.R.U32.HI R5, RZ, 0x1f, R4 ;  /* 0x0000001fff057819 */ /* 0x000fe40000011604 */
[----:B------:R-:W-:Y:S02]  /*0130*/  LEA.HI.SX32 R17, R3, R2, 0x18 ;  /* 0x0000000203117211 */ /* 0x000fe400078fc2ff */
[----:B------:R-:W-:Y:S02]  /*0140*/  SHF.R.U32.HI R8, RZ, 0x1f, R7 ;  /* 0x0000001fff087819 */ /* 0x000fe40000011607 */
[----:B------:R-:W-:Y:S02]  /*0150*/  IADD3 R2, R10, 0x200, RZ ;  /* 0x000002000a027810 */ /* 0x000fe40007ffe0ff */
[----:B------:R-:W-:Y:S01]  /*0160*/  LEA.HI.SX32 R6, R4, R5, 0x18 ;  /* 0x0000000504067211 */ /* 0x000fe200078fc2ff */
[----:B------:R-:W-:Y:S01]  /*0170*/  IMAD.HI R4, R0, 0x59e60383, RZ ;  /* 0x59e6038300047827 */ /* 0x000fe200078e02ff */
[----:B------:R-:W-:-:S02]  /*0180*/  LEA.HI.SX32 R8, R7, R8, 0x18 ;  /* 0x0000000807087211 */ /* 0x000fc400078fc2ff */
[----:B------:R-:W-:Y:S01]  /*0190*/  IADD3 R0, R10, 0x201, RZ ;  /* 0x000002010a007810 */ /* 0x000fe20007ffe0ff */
[C---:B------:R-:W-:Y:S01]  /*01a0*/  IMAD.HI R7, R2.reuse, 0x59e60383, RZ ;  /* 0x59e6038302077827 */ /* 0x040fe200078e02ff */
[----:B------:R-:W-:Y:S02]  /*01b0*/  ISETP.GE.AND P0, PT, R2, 0x16c80, PT ;  /* 0x00016c800200780c */ /* 0x000fe40003f06270 */
[----:B------:R-:W-:Y:S01]  /*01c0*/  IADD3 R2, R10, 0x202, RZ ;  /* 0x000002020a027810 */ /* 0x000fe20007ffe0ff */
[----:B------:R-:W-:Y:S01]  /*01d0*/  IMAD.HI R9, R0, 0x59e60383, RZ ;  /* 0x59e6038300097827 */ /* 0x000fe200078e02ff */
[----:B------:R-:W-:Y:S02]  /*01e0*/  SHF.R.U32.HI R0, RZ, 0x1f, R7 ;  /* 0x0000001fff007819 */ /* 0x000fe40000011607 */
[----:B------:R-:W-:Y:S01]  /*01f0*/  SHF.R.U32.HI R5, RZ, 0x1f, R4 ;  /* 0x0000001fff057819 */ /* 0x000fe20000011604 */
[----:B------:R-:W-:Y:S01]  /*0200*/  IMAD.HI R2, R2, 0x59e60383, RZ ;  /* 0x59e6038302027827 */ /* 0x000fe200078e02ff */
[----:B------:R-:W-:-:S02]  /*0210*/  IADD3 R3, R10, 0x203, RZ ;  /* 0x000002030a037810 */ /* 0x000fc40007ffe0ff */
[----:B------:R-:W-:Y:S02]  /*0220*/  LEA.HI.SX32 R7, R7, R0, 0x18 ;  /* 0x0000000007077211 */ /* 0x000fe400078fc2ff */
[----:B------:R-:W-:Y:S02]  /*0230*/  SHF.R.U32.HI R0, RZ, 0x1f, R9 ;  /* 0x0000001fff007819 */ /* 0x000fe40000011609 */
[----:B------:R-:W-:Y:S01]  /*0240*/  LEA.HI.SX32 R39, R4, R5, 0x18 ;  /* 0x0000000504277211 */ /* 0x000fe200078fc2ff */
[----:B------:R-:W-:Y:S01]  /*0250*/  IMAD.HI R4, R3, 0x59e60383, RZ ;  /* 0x59e6038303047827 */ /* 0x000fe200078e02ff */
[----:B------:R-:W-:Y:S02]  /*0260*/  LEA.HI R11, R17, R17, RZ, 0x5 ;  /* 0x00000011110b7211 */ /* 0x000fe400078f28ff */
[----:B------:R-:W-:Y:S02]  /*0270*/  SHF.R.U32.HI R3, RZ, 0x1f, R2 ;  /* 0x0000001fff037819 */ /* 0x000fe40000011602 */
[----:B------:R-:W-:-:S02]  /*0280*/  LEA.HI.SX32 R9, R9, R0, 0x18 ;  /* 0x0000000009097211 */ /* 0x000fc400078fc2ff */
[----:B------:R-:W-:Y:S02]  /*0290*/  LOP3.LUT R0, R11, 0xffffffe0, RZ, 0xc0, !PT ;  /* 0xffffffe00b007812 */ /* 0x000fe400078ec0ff */
[----:B------:R-:W-:Y:S02]  /*02a0*/  LEA.HI.SX32 R3, R2, R3, 0x18 ;  /* 0x0000000302037211 */ /* 0x000fe400078fc2ff */
[----:B------:R-:W-:Y:S02]  /*02b0*/  LEA.HI R2, R6, R6, RZ, 0x5 ;  /* 0x0000000606027211 */ /* 0x000fe400078f28ff */
[----:B------:R-:W-:Y:S02]  /*02c0*/  IADD3 R17, R17, -R0, RZ ;  /* 0x8000000011117210 */ /* 0x000fe40007ffe0ff */
[----:B------:R-:W-:Y:S02]  /*02d0*/  SHF.R.U32.HI R5, RZ, 0x1f, R4 ;  /* 0x0000001fff057819 */ /* 0x000fe40000011604 */
[----:B------:R-:W-:-:S02]  /*02e0*/  LEA.HI R0, R8, R8, RZ, 0x5 ;  /* 0x0000000808007211 */ /* 0x000fc400078f28ff */
[----:B------:R-:W-:Y:S02]  /*02f0*/  LOP3.LUT R11, R2, 0xffffffe0, RZ, 0xc0, !PT ;  /* 0xffffffe0020b7812 */ /* 0x000fe400078ec0ff */
[----:B------:R-:W-:Y:S02]  /*0300*/  LEA.HI R2, R7, R7, RZ, 0x5 ;  /* 0x0000000707027211 */ /* 0x000fe400078f28ff */
[----:B------:R-:W-:Y:S02]  /*0310*/  LEA.HI.SX32 R51, R4, R5, 0x18 ;  /* 0x0000000504337211 */ /* 0x000fe400078fc2ff */
[----:B------:R-:W-:Y:S01]  /*0320*/  LOP3.LUT R19, R0, 0xffffffe0, RZ, 0xc0, !PT ;  /* 0xffffffe000137812 */ /* 0x000fe200078ec0ff */
[----:B------:R-:W1:Y:S01]  /*0330*/  LDC.64 R4, c[0x0][0x218] ;  /* 0x00008600ff047b82 */ /* 0x000e620000000a00 */
[----:B------:R-:W-:Y:S02]  /*0340*/  IADD3 R0, R6, -R11, RZ ;  /* 0x8000000b06007210 */ /* 0x000fe40007ffe0ff */
[----:B------:R-:W-:-:S02]  /*0350*/  LOP3.LUT R2, R2, 0xffffffe0, RZ, 0xc0, !PT ;  /* 0xffffffe002027812 */ /* 0x000fc400078ec0ff */
[----:B------:R-:W-:Y:S02]  /*0360*/  IADD3 R19, R8, -R19, RZ ;  /* 0x8000001308137210 */ /* 0x000fe40007ffe0ff */
[----:B------:R-:W-:Y:S02]  /*0370*/  LEA.HI R11, R51, R51, RZ, 0x5 ;  /* 0x00000033330b7211 */ /* 0x000fe400078f28ff */
[----:B------:R-:W-:Y:S02]  /*0380*/  LEA.HI R8, R3, R3, RZ, 0x5 ;  /* 0x0000000303087211 */ /* 0x000fe400078f28ff */
[----:B------:R-:W-:Y:S02]  /*0390*/  IADD3 R40, R7, -R2, RZ ;  /* 0x8000000207287210 */ /* 0x000fe40007ffe0ff */
[----:B------:R-:W-:Y:S02]  /*03a0*/  LOP3.LUT R2, R11, 0xffffffe0, RZ, 0xc0, !PT ;  /* 0xffffffe00b027812 */ /* 0x000fe400078ec0ff */
[----:B------:R-:W-:-:S02]  /*03b0*/  LOP3.LUT R8, R8, 0xffffffe0, RZ, 0xc0, !PT ;  /* 0xffffffe008087812 */ /* 0x000fc400078ec0ff */
[----:B------:R-:W-:Y:S02]  /*03c0*/  IADD3 R51, R51, -R2, RZ ;  /* 0x8000000233337210 */ /* 0x000fe40007ffe0ff */
[----:B------:R-:W-:Y:S02]  /*03d0*/  IADD3 R41, R3, -R8, RZ ;  /* 0x8000000803297210 */ /* 0x000fe40007ffe0ff */
[----:B------:R-:W2:Y:S01]  /*03e0*/  LDC.64 R2, c[0x0][0x228] ;  /* 0x00008a00ff027b82 */ /* 0x000ea20000000a00 */
[----:B------:R-:W-:Y:S01]  /*03f0*/  LEA.HI R6, R9, R9, RZ, 0x5 ;  /* 0x0000000909067211 */ /* 0x000fe200078f28ff */
[----:B------:R-:W-:Y:S01]  /*0400*/  HFMA2.MMA R50, -RZ, RZ, 0, 0 ;  /* 0x00000000ff327435 */ /* 0x000fe200000001ff */
[----:B------:R-:W-:Y:S01]  /*0410*/  LEA.HI R12, R39, R39, RZ, 0x5 ;  /* 0x00000027270c7211 */ /* 0x000fe200078f28ff */
[----:B-1----:R-:W-:Y:S01]  /*0420*/  IMAD.WIDE R20, R19, 0x4, R4 ;  /* 0x0000000413147825 */ /* 0x002fe200078e0204 */
[----:B------:R-:W-:Y:S02]  /*0430*/  LOP3.LUT R6, R6, 0xffffffe0, RZ, 0xc0, !PT ;  /* 0xffffffe006067812 */ /* 0x000fe400078ec0ff */
[----:B------:R-:W-:-:S02]  /*0440*/  LOP3.LUT R12, R12, 0xffffffe0, RZ, 0xc0, !PT ;  /* 0xffffffe00c0c7812 */ /* 0x000fc400078ec0ff */
[----:B------:R-:W-:Y:S01]  /*0450*/  IADD3 R53, R9, -R6, RZ ;  /* 0x8000000609357210 */ /* 0x000fe20007ffe0ff */
[--C-:B------:R-:W-:Y:S01]  /*0460*/  IMAD.WIDE R6, R17, 0x4, R4.reuse ;  /* 0x0000000411067825 */ /* 0x100fe200078e0204 */
[----:B------:R-:W1:Y:S01]  /*0470*/  LDC.64 R8, c[0x0][0x220] ;  /* 0x00008800ff087b82 */ /* 0x000e620000000a00 */
[----:B------:R-:W-:Y:S02]  /*0480*/  IADD3 R39, R39, -R12, RZ ;  /* 0x8000000c27277210 */ /* 0x000fe40007ffe0ff */
[----:B------:R-:W-:Y:S01]  /*0490*/  CS2R R14, SRZ ;  /* 0x00000000000e7805 */ /* 0x000fe2000001ff00 */
[--C-:B------:R-:W-:Y:S01]  /*04a0*/  IMAD.WIDE R12, R0, 0x4, R4.reuse ;  /* 0x00000004000c7825 */ /* 0x100fe200078e0204 */
[----:B------:R2:W3:Y:S03]  /*04b0*/  @!P1 LDG.E.EL R37, desc[UR4][R6.64] ;  /* 0x0000000406259981 */ /* 0x0004e6000c2e1900 */
[----:B------:R-:W-:Y:S01]  /*04c0*/  IMAD.WIDE R22, R39, 0x4, R4 ;  /* 0x0000000427167825 */ /* 0x000fe200078e0204 */
[----:B------:R-:W-:-:S02]  /*04d0*/  CS2R R44, SRZ ;  /* 0x00000000002c7805 */ /* 0x000fc4000001ff00 */
[----:B------:R-:W-:Y:S02]  /*04e0*/  CS2R R28, SRZ ;  /* 0x00000000001c7805 */ /* 0x000fe4000001ff00 */
[----:B------:R-:W-:Y:S01]  /*04f0*/  CS2R R48, SRZ ;  /* 0x0000000000307805 */ /* 0x000fe2000001ff00 */
[----:B------:R-:W-:Y:S01]  /*0500*/  IMAD.WIDE R26, R40, 0x4, R4 ;  /* 0x00000004281a7825 */ /* 0x000fe200078e0204 */
[----:B------:R-:W4:Y:S03]  /*0510*/  @!P1 LDG.E.EL R31, desc[UR4][R20.64] ;  /* 0x00000004141f9981 */ /* 0x000f26000c2e1900 */
[----:B--2---:R-:W-:Y:S01]  /*0520*/  IMAD.WIDE R6, R17, 0x4, R2 ;  /* 0x0000000411067825 */ /* 0x004fe200078e0202 */
[----:B------:R2:W5:Y:S04]  /*0530*/  @!P0 LDG.E.EL R45, desc[UR4][R26.64] ;  /* 0x000000041a2d8981 */ /* 0x000568000c2e1900 */
[----:B------:R2:W3:Y:S01]  /*0540*/  @!P1 LDG.E.EL R50, desc[UR4][R6.64] ;  /* 0x0000000406329981 */ /* 0x0004e2000c2e1900 */
[----:B------:R-:W-:Y:S01]  /*0550*/  IMAD.WIDE R34, R53, 0x4, R4 ;  /* 0x0000000435227825 */ /* 0x000fe200078e0204 */
[----:B------:R-:W-:-:S02]  /*0560*/  CS2R R24, SRZ ;  /* 0x0000000000187805 */ /* 0x000fc4000001ff00 */
[----:B------:R-:W4:Y:S01]  /*0570*/  @!P1 LDG.E.EL R30, desc[UR4][R12.64] ;  /* 0x000000040c1e9981 */ /* 0x000f22000c2e1900 */
[--C-:B------:R-:W-:Y:S01]  /*0580*/  IMAD.WIDE R46, R41, 0x4, R4.reuse ;  /* 0x00000004292e7825 */ /* 0x100fe200078e0204 */
[----:B--2---:R-:W2:Y:S02]  /*0590*/  LDC.64 R26, c[0x0][0x230] ;  /* 0x00008c00ff1a7b82 */ /* 0x004ea40000000a00 */
[----:B------:R1:W4:Y:S01]  /*05a0*/  @!P1 LDG.E.EL R32, desc[UR4][R22.64] ;  /* 0x0000000416209981 */ /* 0x000322000c2e1900 */
[----:B------:R-:W-:Y:S01]  /*05b0*/  IMAD.WIDE R4, R51, 0x4, R4 ;  /* 0x0000000433047825 */ /* 0x000fe200078e0204 */
[----:B0-----:R-:W-:Y:S02]  /*05c0*/  CS2R R6, SRZ ;  /* 0x0000000000067805 */ /* 0x001fe4000001ff00 */
[----:B------:R0:W4:Y:S04]  /*05d0*/  @!P0 LDG.E.EL R48, desc[UR4][R34.64] ;  /* 0x0000000422308981 */ /* 0x000128000c2e1900 */
[----:B------:R0:W4:Y:S01]  /*05e0*/  @!P0 LDG.E.EL R14, desc[UR4][R4.64] ;  /* 0x00000004040e8981 */ /* 0x000122000c2e1900 */
[----:B-1----:R-:W-:Y:S01]  /*05f0*/  IMAD.WIDE R20, R0, 0x4, R8 ;  /* 0x0000000400147825 */ /* 0x002fe200078e0208 */
[----:B------:R-:W-:-:S02]  /*0600*/  CS2R R22, SRZ ;  /* 0x0000000000167805 */ /* 0x000fc4000001ff00 */
[----:B------:R1:W4:Y:S01]  /*0610*/  @!P0 LDG.E.EL R15, desc[UR4][R46.64] ;  /* 0x000000042e0f8981 */ /* 0x000322000c2e1900 */
[----:B------:R-:W-:Y:S01]  /*0620*/  IMAD.WIDE R42, R17, 0x4, R8 ;  /* 0x00000004112a7825 */ /* 0x000fe200078e0208 */
[----:B0-----:R-:W-:Y:S02]  /*0630*/  CS2R R34, SRZ ;  /* 0x0000000000227805 */ /* 0x001fe4000001ff00 */
[----:B------:R0:W4:Y:S01]  /*0640*/  @!P1 LDG.E.EL R24, desc[UR4][R20.64] ;  /* 0x0000000414189981 */ /* 0x000122000c2e1900 */
[----:B------:R-:W-:-:S03]  /*0650*/  IMAD.WIDE R4, R0, 0x4, R2 ;  /* 0x0000000400047825 */ /* 0x000fc600078e0202 */
[----:B------:R0:W4:Y:S04]  /*0660*/  @!P1 LDG.E.EL R7, desc[UR4][R42.64] ;  /* 0x000000042a079981 */ /* 0x000128000c2e1900 */
[----:B------:R-:W4:Y:S01]  /*0670*/  @!P1 LDG.E.EL R29, desc[UR4][R4.64] ;  /* 0x00000004041d9981 */ /* 0x000f22000c2e1900 */
[----:B------:R-:W-:-:S04]  /*0680*/  IMAD.WIDE R12, R19, 0x4, R8 ;  /* 0x00000004130c7825 */ /* 0x000fc800078e0208 */
[--C-:B-1----:R-:W-:Y:S01]  /*0690*/  IMAD.WIDE R46, R39, 0x4, R8.reuse ;  /* 0x00000004272e7825 */ /* 0x102fe200078e0208 */
[----:B------:R1:W5:Y:S03]  /*06a0*/  @!P1 LDG.E.EL R25, desc[UR4][R12.64] ;  /* 0x000000040c199981 */ /* 0x000366000c2e1900 */
[--C-:B0-----:R-:W-:Y:S01]  /*06b0*/  IMAD.WIDE R20, R53, 0x4, R8.reuse ;  /* 0x0000000435147825 */ /* 0x101fe200078e0208 */
[----:B------:R0:W5:Y:S03]  /*06c0*/  @!P1 LDG.E.EL R22, desc[UR4][R46.64] ;  /* 0x000000042e169981 */ /* 0x000166000c2e1900 */
[--C-:B------:R-:W-:Y:S01]  /*06d0*/  IMAD.WIDE R42, R40, 0x4, R8.reuse ;  /* 0x00000004282a7825 */ /* 0x100fe200078e0208 */
[----:B------:R2:W5:Y:S03]  /*06e0*/  @!P0 LDG.E.EL R34, desc[UR4][R20.64] ;  /* 0x0000000414228981 */ /* 0x000566000c2e1900 */
[----:B-1----:R-:W-:Y:S01]  /*06f0*/  IMAD.WIDE R12, R41, 0x4, R8 ;  /* 0x00000004290c7825 */ /* 0x002fe200078e0208 */
[----:B------:R1:W5:Y:S01]  /*0700*/  @!P0 LDG.E.EL R35, desc[UR4][R42.64] ;  /* 0x000000042a238981 */ /* 0x000362000c2e1900 */
[----:B0-----:R-:W-:-:S02]  /*0710*/  CS2R R46, SRZ ;  /* 0x00000000002e7805 */ /* 0x001fc4000001ff00 */
[----:B------:R-:W-:Y:S01]  /*0720*/  IMAD.WIDE R8, R51, 0x4, R8 ;  /* 0x0000000433087825 */ /* 0x000fe200078e0208 */
[----:B------:R0:W5:Y:S03]  /*0730*/  @!P0 LDG.E.EL R33, desc[UR4][R12.64] ;  /* 0x000000040c218981 */ /* 0x000166000c2e1900 */
[--C-:B--2---:R-:W-:Y:S01]  /*0740*/  IMAD.WIDE R20, R39, 0x4, R2.reuse ;  /* 0x0000000427147825 */ /* 0x104fe200078e0202 */
[----:B------:R2:W5:Y:S01]  /*0750*/  @!P0 LDG.E.EL R36, desc[UR4][R8.64] ;  /* 0x0000000408248981 */ /* 0x000562000c2e1900 */
[----:B-1----:R-:W-:Y:S02]  /*0760*/  CS2R R42, SRZ ;  /* 0x00000000002a7805 */ /* 0x002fe4000001ff00 */
[--C-:B------:R-:W-:Y:S01]  /*0770*/  IMAD.WIDE R4, R19, 0x4, R2.reuse ;  /* 0x0000000413047825 */ /* 0x100fe200078e0202 */
[----:B------:R1:W5:Y:S03]  /*0780*/  @!P1 LDG.E.EL R47, desc[UR4][R20.64] ;  /* 0x00000004142f9981 */ /* 0x000366000c2e1900 */
[--C-:B0-----:R-:W-:Y:S01]  /*0790*/  IMAD.WIDE R12, R40, 0x4, R2.reuse ;  /* 0x00000004280c7825 */ /* 0x101fe200078e0202 */
[----:B------:R0:W5:Y:S03]  /*07a0*/  @!P1 LDG.E.EL R49, desc[UR4][R4.64] ;  /* 0x0000000404319981 */ /* 0x000166000c2e1900 */
[----:B--2---:R-:W-:Y:S01]  /*07b0*/  IMAD.WIDE R8, R53, 0x4, R2 ;  /* 0x0000000435087825 */ /* 0x004fe200078e0202 */
[----:B------:R2:W5:Y:S01]  /*07c0*/  @!P0 LDG.E.EL R42, desc[UR4][R12.64] ;  /* 0x000000040c2a8981 */ /* 0x000562000c2e1900 */
[----:B-1----:R-:W-:-:S02]  /*07d0*/  CS2R R20, SRZ ;  /* 0x0000000000147805 */ /* 0x002fc4000001ff00 */
[----:B------:R-:W-:Y:S01]  /*07e0*/  MOV R38, RZ ;  /* 0x000000ff00267202 */ /* 0x000fe20000000f00 */
[----:B------:R-:W5:Y:S01]  /*07f0*/  @!P0 LDG.E.EL R43, desc[UR4][R8.64] ;  /* 0x00000004082b8981 */ /* 0x000f62000c2e1900 */
[----:B0-----:R-:W-:-:S04]  /*0800*/  IMAD.WIDE R4, R41, 0x4, R2 ;  /* 0x0000000429047825 */ /* 0x001fc800078e0202 */
[----:B------:R-:W-:Y:S01]  /*0810*/  IMAD.WIDE R2, R51, 0x4, R2 ;  /* 0x0000000433027825 */ /* 0x000fe200078e0202 */
[----:B------:R-:W5:Y:S03]  /*0820*/  @!P0 LDG.E.EL R44, desc[UR4][R4.64] ;  /* 0x00000004042c8981 */ /* 0x000f66000c2e1900 */
[--C-:B--2---:R-:W-:Y:S01]  /*0830*/  IMAD.WIDE R12, R17, 0x4, R26.reuse ;  /* 0x00000004110c7825 */ /* 0x104fe200078e021a */
[----:B------:R0:W2:Y:S04]  /*0840*/  @!P0 LDG.E.EL R46, desc[UR4][R2.64] ;  /* 0x00000004022e8981 */ /* 0x0000a8000c2e1900 */
[----:B------:R1:W2:Y:S01]  /*0850*/  @!P1 LDG.E.EL R28, desc[UR4][R12.64] ;  /* 0x000000040c1c9981 */ /* 0x0002a2000c2e1900 */
[--C-:B0-----:R-:W-:Y:S01]  /*0860*/  IMAD.WIDE R2, R19, 0x4, R26.reuse ;  /* 0x0000000413027825 */ /* 0x101fe200078e021a */
[----:B-1----:R-:W0:Y:S04]  /*0870*/  LDC.64 R12, c[0x0][0x238] ;  /* 0x00008e00ff0c7b82 */ /* 0x002e280000000a00 */
[----:B------:R1:W2:Y:S01]  /*0880*/  @!P1 LDG.E.EL R21, desc[UR4][R2.64] ;  /* 0x0000000402159981 */ /* 0x0002a2000c2e1900 */
[----:B------:R-:W-:-:S04]  /*0890*/  IMAD.WIDE R8, R0, 0x4, R26 ;  /* 0x0000000400087825 */ /* 0x000fc800078e021a */
[--C-:B------:R-:W-:Y:S01]  /*08a0*/  IMAD.WIDE R4, R39, 0x4, R26.reuse ;  /* 0x0000000427047825 */ /* 0x100fe200078e021a */
[----:B------:R1:W2:Y:S03]  /*08b0*/  @!P1 LDG.E.EL R20, desc[UR4][R8.64] ;  /* 0x0000000408149981 */ /* 0x0002a6000c2e1900 */
[--C-:B-1----:R-:W-:Y:S01]  /*08c0*/  IMAD.WIDE R2, R40, 0x4, R26.reuse ;  /* 0x0000000428027825 */ /* 0x102fe200078e021a */
[----:B------:R1:W2:Y:S04]  /*08d0*/  @!P1 LDG.E.EL R23, desc[UR4][R4.64] ;  /* 0x0000000404179981 */ /* 0x0002a8000c2e1900 */
[----:B------:R1:W2:Y:S01]  /*08e0*/  @!P0 LDG.E.EL R38, desc[UR4][R2.64] ;  /* 0x0000000402268981 */ /* 0x0002a2000c2e1900 */
[----:B------:R-:W-:Y:S01]  /*08f0*/  CS2R R8, SRZ ;  /* 0x0000000000087805 */ /* 0x000fe2000001ff00 */
[----:B-1----:R-:W-:-:S04]  /*0900*/  IMAD.WIDE R4, R53, 0x4, R26 ;  /* 0x0000000435047825 */ /* 0x002fc800078e021a */
[--C-:B------:R-:W-:Y:S01]  /*0910*/  IMAD.WIDE R2, R41, 0x4, R26.reuse ;  /* 0x0000000429027825 */ /* 0x100fe200078e021a */
[----:B------:R-:W-:Y:S01]  /*0920*/  HFMA2.MMA R11, -RZ, RZ, 0, 0 ;  /* 0x00000000ff0b7435 */ /* 0x000fe200000001ff */
[----:B------:R1:W2:Y:S02]  /*0930*/  @!P0 LDG.E.EL R9, desc[UR4][R4.64] ;  /* 0x0000000404098981 */ /* 0x0002a4000c2e1900 */
[----:B------:R-:W-:Y:S02]  /*0940*/  IMAD.WIDE R26, R51, 0x4, R26 ;  /* 0x00000004331a7825 */ /* 0x000fe400078e021a */
[----:B------:R-:W2:Y:S04]  /*0950*/  @!P0 LDG.E.EL R6, desc[UR4][R2.64] ;  /* 0x0000000402068981 */ /* 0x000ea8000c2e1900 */
[----:B------:R0:W2:Y:S02]  /*0960*/  @!P0 LDG.E.EL R8, desc[UR4][R26.64] ;  /* 0x000000041a088981 */ /* 0x0000a4000c2e1900 */
[----:B0-----:R-:W-:Y:S01]  /*0970*/  IMAD.WIDE R16, R17, 0x4, R12 ;  /* 0x0000000411107825 */ /* 0x001fe200078e020c */
[----:B-1----:R-:W-:-:S03]  /*0980*/  CS2R R4, SRZ ;  /* 0x0000000000047805 */ /* 0x002fc6000001ff00 */
[--C-:B------:R-:W-:Y:S01]  /*0990*/  IMAD.WIDE R18, R19, 0x4, R12.reuse ;  /* 0x0000000413127825 */ /* 0x100fe200078e020c */
[----:B------:R0:W2:Y:S01]  /*09a0*/  @!P1 LDG.E.EL R11, desc[UR4][R16.64] ;  /* 0x00000004100b9981 */ /* 0x0000a2000c2e1900 */
[----:B------:R-:W1:Y:S02]  /*09b0*/  LDC.64 R26, c[0x0][0x210] ;  /* 0x00008400ff1a7b82 */ /* 0x000e640000000a00 */
[--C-:B------:R-:W-:Y:S01]  /*09c0*/  IMAD.WIDE R2, R0, 0x4, R12.reuse ;  /* 0x0000000400027825 */ /* 0x100fe200078e020c */
[----:B------:R0:W2:Y:S03]  /*09d0*/  @!P1 LDG.E.EL R4, desc[UR4][R18.64] ;  /* 0x0000000412049981 */ /* 0x0000a6000c2e1900 */
[--C-:B0-----:R-:W-:Y:S01]  /*09e0*/  IMAD.WIDE R16, R39, 0x4, R12.reuse ;  /* 0x0000000427107825 */ /* 0x101fe200078e020c */
[----:B------:R-:W-:Y:S01]  /*09f0*/  HFMA2.MMA R39, -RZ, RZ, 0, 0 ;  /* 0x00000000ff277435 */ /* 0x000fe200000001ff */
[----:B------:R-:W-:Y:S01]  /*0a00*/  MOV R0, RZ ;  /* 0x000000ff00007202 */ /* 0x000fe20000000f00 */
[----:B------:R-:W2:Y:S01]  /*0a10*/  @!P1 LDG.E.EL R5, desc[UR4][R2.64] ;  /* 0x0000000402059981 */ /* 0x000ea2000c2e1900 */
[----:B------:R-:W-:-:S04]  /*0a20*/  IMAD.WIDE R18, R40, 0x4, R12 ;  /* 0x0000000428127825 */ /* 0x000fc800078e020c */
[----:B------:R0:W2:Y:S04]  /*0a30*/  @!P1 LDG.E.EL R0, desc[UR4][R16.64] ;  /* 0x0000000410009981 */ /* 0x0000a8000c2e1900 */
[----:B------:R1:W2:Y:S01]  /*0a40*/  @!P0 LDG.E.EL R39, desc[UR4][R18.64] ;  /* 0x0000000412278981 */ /* 0x0002a2000c2e1900 */
[----:B0-----:R-:W-:Y:S01]  /*0a50*/  CS2R R16, SRZ ;  /* 0x0000000000107805 */ /* 0x001fe2000001ff00 */
[----:B-1----:R-:W-:Y:S01]  /*0a60*/  IMAD.WIDE R26, R10, 0x4, R26 ;  /* 0x000000040a1a7825 */ /* 0x002fe200078e021a */
[----:B------:R-:W-:-:S06]  /*0a70*/  CS2R R18, SRZ ;  /* 0x0000000000127805 */ /* 0x000fcc000001ff00 */
[----:B------:R-:W2:Y:S01]  /*0a80*/  @!P0 LDG.E.128 R16, desc[UR4][R26.64+0x800] ;  /* 0x000800041a108981 */ /* 0x000ea2000c1e1d00 */
[----:B------:R-:W-:Y:S01]  /*0a90*/  CS2R R2, SRZ ;  /* 0x0000000000027805 */ /* 0x000fe2000001ff00 */
[----:B------:R-:W-:-:S05]  /*0aa0*/  IMAD.WIDE R52, R53, 0x4, R12 ;  /* 0x0000000435347825 */ /* 0x000fca00078e020c */
[----:B------:R0:W2:Y:S01]  /*0ab0*/  @!P0 LDG.E.EL R2, desc[UR4][R52.64] ;  /* 0x0000000434028981 */ /* 0x0000a2000c2e1900 */
[----:B------:R-:W-:-:S04]  /*0ac0*/  IMAD.WIDE R40, R41, 0x4, R12 ;  /* 0x0000000429287825 */ /* 0x000fc800078e020c */
[----:B------:R-:W-:Y:S01]  /*0ad0*/  IMAD.WIDE R12, R51, 0x4, R12 ;  /* 0x00000004330c7825 */ /* 0x000fe200078e020c */
[----:B------:R1:W2:Y:S03]  /*0ae0*/  @!P0 LDG.E.EL R3, desc[UR4][R40.64] ;  /* 0x0000000428038981 */ /* 0x0002a6000c2e1900 */
[----:B---3--:R-:W-:-:S04]  /*0af0*/  FADD R50, R50, 9.9999997473787516356e-06 ;  /* 0x3727c5ac32327421 */ /* 0x008fc80000000000 */
[----:B0-----:R-:W0:Y:S02]  /*0b00*/  MUFU.SQRT R53, R50 ;  /* 0x0000003200357308 */ /* 0x001e240000002000 */
[C---:B0-----:R-:W-:Y:S02]  /*0b10*/  FSETP.GT.AND P2, PT, R53.reuse, 8.50705917302346158658e+37, PT ;  /* 0x7e8000003500780b */ /* 0x041fe40003f44000 */
[----:B------:R-:W-:Y:S01]  /*0b20*/  FSETP.GEU.AND P4, PT, R53, 1.175494350822287508e-38, PT ;  /* 0x008000003500780b */ /* 0x000fe20003f8e000 */
[----:B----4-:R-:W-:-:S06]  /*0b30*/  FADD R52, R29, 9.9999997473787516356e-06 ;  /* 0x3727c5ac1d347421 */ /* 0x010fcc0000000000 */
[----:B------:R-:W0:Y:S01]  /*0b40*/  MUFU.SQRT R52, R52 ;  /* 0x0000003400347308 */ /* 0x000e220000002000 */
[----:B------:R-:W-:-:S03]  /*0b50*/  MOV R29, RZ ;  /* 0x000000ff001d7202 */ /* 0x000fc60000000f00 */
[----:B------:R-:W-:Y:S01]  /*0b60*/  @P2 FMUL R53, R53, 0.25 ;  /* 0x3e80000035352820 */ /* 0x000fe20000400000 */
[----:B------:R-:W-:-:S03]  /*0b70*/  HFMA2.MMA R50, -RZ, RZ, 1.625, 0 ;  /* 0x3e800000ff327435 */ /* 0x000fc600000001ff */
[----:B------:R-:W-:Y:S01]  /*0b80*/  @!P4 FMUL R53, R53, 16777216 ;  /* 0x4b8000003535c820 */ /* 0x000fe20000400000 */
[----:B------:R3:W4:Y:S03]  /*0b90*/  @!P0 LDG.E.EL R29, desc[UR4][R12.64] ;  /* 0x000000040c1d8981 */ /* 0x000726000c2e1900 */
[----:B-1----:R-:W1:Y:S01]  /*0ba0*/  MUFU.RCP R40, R53 ;  /* 0x0000003500287308 */ /* 0x002e620000001000 */
[C---:B0-----:R-:W-:Y:S02]  /*0bb0*/  FSETP.GT.AND P3, PT, R52.reuse, 8.50705917302346158658e+37, PT ;  /* 0x7e8000003400780b */ /* 0x041fe40003f64000 */
[----:B------:R-:W-:Y:S01]  /*0bc0*/  FSETP.GEU.AND P5, PT, R52, 1.175494350822287508e-38, PT ;  /* 0x008000003400780b */ /* 0x000fe20003fae000 */
[----:B-----5:R-:W-:-:S04]  /*0bd0*/  FADD R47, R47, 9.9999997473787516356e-06 ;  /* 0x3727c5ac2f2f7421 */ /* 0x020fc80000000000 */
[----:B---3--:R-:W0:Y:S01]  /*0be0*/  MUFU.SQRT R12, R47 ;  /* 0x0000002f000c7308 */ /* 0x008e220000002000 */
[----:B------:R-:W-:Y:S01]  /*0bf0*/  FADD R49, R49, 9.9999997473787516356e-06 ;  /* 0x3727c5ac31317421 */ /* 0x000fe20000000000 */
[----:B------:R-:W-:-:S04]  /*0c00*/  FSEL R13, R50, 1, P2 ;  /* 0x3f800000320d7808 */ /* 0x000fc80001000000 */
[----:B------:R-:W-:Y:S01]  /*0c10*/  @P3 FMUL R52, R52, 0.25 ;  /* 0x3e80000034343820 */ /* 0x000fe20000400000 */
[----:B------:R-:W-:Y:S01]  /*0c20*/  FSEL R51, R50, 1, P3 ;  /* 0x3f80000032337808 */ /* 0x000fe20001800000 */
[----:B------:R-:W3:Y:S01]  /*0c30*/  MUFU.SQRT R49, R49 ;  /* 0x0000003100317308 */ /* 0x000ee20000002000 */
[----:B------:R-:W-:Y:S01]  /*0c40*/  @!P4 FMUL R13, R13, 16777216 ;  /* 0x4b8000000d0dc820 */ /* 0x000fe20000400000 */
[----:B------:R-:W-:Y:S01]  /*0c50*/  FADD R42, R42, 9.9999997473787516356e-06 ;  /* 0x3727c5ac2a2a7421 */ /* 0x000fe20000000000 */
[----:B------:R-:W-:Y:S01]  /*0c60*/  @!P5 FMUL R52, R52, 16777216 ;  /* 0x4b8000003434d820 */ /* 0x000fe20000400000 */
[----:B------:R-:W-:Y:S01]  /*0c70*/  @!P5 FMUL R51, R51, 16777216 ;  /* 0x4b8000003333d820 */ /* 0x000fe20000400000 */
[----:B-1----:R-:W-:Y:S01]  /*0c80*/  FMUL R40, R40, R13 ;  /* 0x0000000d28287220 */ /* 0x002fe20000400000 */
[C---:B0-----:R-:W-:Y:S02]  /*0c90*/  FSETP.GT.AND P5, PT, R12.reuse, 8.50705917302346158658e+37, PT ;  /* 0x7e8000000c00780b */ /* 0x041fe40003fa4000 */
[----:B------:R-:W0:Y:S01]  /*0ca0*/  MUFU.SQRT R13, R42 ;  /* 0x0000002a000d7308 */ /* 0x000e220000002000 */
[----:B------:R-:W-:-:S02]  /*0cb0*/  FSETP.GEU.AND P2, PT, R12, 1.175494350822287508e-38, PT ;  /* 0x008000000c00780b */ /* 0x000fc40003f4e000 */
[----:B---3--:R-:W-:-:S05]  /*0cc0*/  FSETP.GT.AND P3, PT, R49, 8.50705917302346158658e+37, PT ;  /* 0x7e8000003100780b */ /* 0x008fca0003f64000 */
[----:B------:R-:W1:Y:S03]  /*0cd0*/  MUFU.RCP R41, R52 ;  /* 0x0000003400297308 */ /* 0x000e660000001000 */
[----:B------:R-:W-:Y:S01]  /*0ce0*/  @P5 FMUL R12, R12, 0.25 ;  /* 0x3e8000000c0c5820 */ /* 0x000fe20000400000 */
[----:B------:R-:W-:Y:S02]  /*0cf0*/  FSETP.GEU.AND P6, PT, R49, 1.175494350822287508e-38, PT ;  /* 0x008000003100780b */ /* 0x000fe40003fce000 */
[----:B0-----:R-:W-:Y:S01]  /*0d00*/  FSETP.GT.AND P4, PT, R13, 8.50705917302346158658e+37, PT ;  /* 0x7e8000000d00780b */ /* 0x001fe20003f84000 */
[----:B------:R-:W-:Y:S01]  /*0d10*/  @!P2 FMUL R12, R12, 16777216 ;  /* 0x4b8000000c0ca820 */ /* 0x000fe20000400000 */
[----:B------:R-:W-:Y:S01]  /*0d20*/  FSEL R42, R50, 1, P3 ;  /* 0x3f800000322a7808 */ /* 0x000fe20001800000 */
[----:B------:R-:W-:Y:S01]  /*0d30*/  @P3 FMUL R49, R49, 0.25 ;  /* 0x3e80000031313820 */ /* 0x000fe20000400000 */
[----:B------:R-:W-:-:S03]  /*0d40*/  FSETP.GEU.AND P3, PT, R13, 1.175494350822287508e-38, PT ;  /* 0x008000000d00780b */ /* 0x000fc60003f6e000 */
[----:B------:R-:W0:Y:S01]  /*0d50*/  MUFU.RCP R12, R12 ;  /* 0x0000000c000c7308 */ /* 0x000e220000001000 */
[----:B------:R-:W-:Y:S01]  /*0d60*/  FADD R43, R43, 9.9999997473787516356e-06 ;  /* 0x3727c5ac2b2b7421 */ /* 0x000fe20000000000 */
[----:B-1----:R-:W-:-:S04]  /*0d70*/  FMUL R41, R41, R51 ;  /* 0x0000003329297220 */ /* 0x002fc80000400000 */
[----:B------:R-:W-:Y:S02]  /*0d80*/  @P4 FMUL R13, R13, 0.25 ;  /* 0x3e8000000d0d4820 */ /* 0x000fe40000400000 */
[----:B------:R1:W3:Y:S02]  /*0d90*/  MUFU.SQRT R51, R43 ;  /* 0x0000002b00337308 */ /* 0x0002e40000002000 */
[----:B------:R-:W-:Y:S01]  /*0da0*/  @!P3 FMUL R13, R13, 16777216 ;  /* 0x4b8000000d0db820 */ /* 0x000fe20000400000 */
[----:B-1----:R-:W-:-:S05]  /*0db0*/  FSEL R43, R50, 1, P5 ;  /* 0x3f800000322b7808 */ /* 0x002fca0002800000 */
[----:B------:R1:W-:Y:S01]  /*0dc0*/  MUFU.RCP R47, R13 ;  /* 0x0000000d002f7308 */ /* 0x0003e20000001000 */
[----:B------:R-:W-:-:S04]  /*0dd0*/  @!P2 FMUL R43, R43, 16777216 ;  /* 0x4b8000002b2ba820 */ /* 0x000fc80000400000 */
[----:B0-----:R-:W-:Y:S01]  /*0de0*/  FMUL R43, R12, R43 ;  /* 0x0000002b0c2b7220 */ /* 0x001fe20000400000 */
[----:B-1----:R-:W-:Y:S01]  /*0df0*/  CS2R R12, SRZ ;  /* 0x00000000000c7805 */ /* 0x002fe2000001ff00 */
[----:B--2---:R-:W-:Y:S01]  /*0e00*/  FADD R19, R14, R19 ;  /* 0x000000130e137221 */ /* 0x004fe20000000000 */
[----:B------:R-:W-:Y:S01]  /*0e10*/  FADD R18, R15, R18 ;  /* 0x000000120f127221 */ /* 0x000fe20000000000 */
[----:B------:R-:W-:-:S06]  /*0e20*/  CS2R R14, SRZ ;  /* 0x00000000000e7805 */ /* 0x000fcc000001ff00 */
[----:B------:R-:W2:Y:S01]  /*0e30*/  @!P1 LDG.E.128 R12, desc[UR4][R26.64] ;  /* 0x000000041a0c9981 */ /* 0x000ea2000c1e1d00 */
[----:B------:R-:W-:Y:S01]  /*0e40*/  @!P6 FMUL R49, R49, 16777216 ;  /* 0x4b8000003131e820 */ /* 0x000fe20000400000 */
[----:B------:R-:W-:Y:S01]  /*0e50*/  @!P6 FMUL R42, R42, 16777216 ;  /* 0x4b8000002a2ae820 */ /* 0x000fe20000400000 */
[C---:B---3--:R-:W-:Y:S02]  /*0e60*/  FSETP.GT.AND P6, PT, R51.reuse, 8.50705917302346158658e+37, PT ;  /* 0x7e8000003300780b */ /* 0x048fe40003fc4000 */
[C---:B------:R-:W-:Y:S01]  /*0e70*/  FSETP.GEU.AND P5, PT, R51.reuse, 1.175494350822287508e-38, PT ;  /* 0x008000003300780b */ /* 0x040fe20003fae000 */
[----:B------:R-:W0:Y:S10]  /*0e80*/  MUFU.RCP R53, R49 ;  /* 0x0000003100357308 */ /* 0x000e340000001000 */
[----:B------:R-:W-:-:S04]  /*0e90*/  @P6 FMUL R51, R51, 0.25 ;  /* 0x3e80000033336820 */ /* 0x000fc80000400000 */
[----:B------:R-:W-:-:S04]  /*0ea0*/  @!P5 FMUL R51, R51, 16777216 ;  /* 0x4b8000003333d820 */ /* 0x000fc80000400000 */
[----:B------:R1:W3:Y:S01]  /*0eb0*/  MUFU.RCP R49, R51 ;  /* 0x0000003300317308 */ /* 0x0002e20000001000 */
[----:B0-----:R-:W-:Y:S01]  /*0ec0*/  FMUL R42, R53, R42 ;  /* 0x0000002a352a7220 */ /* 0x001fe20000400000 */
[----:B------:R-:W-:-:S05]  /*0ed0*/  FSEL R53, R50, 1, P6 ;  /* 0x3f80000032357808 */ /* 0x000fca0003000000 */
[----:B------:R-:W-:Y:S01]  /*0ee0*/  @!P5 FMUL R53, R53, 16777216 ;  /* 0x4b8000003535d820 */ /* 0x000fe20000400000 */
[----:B-1----:R-:W-:-:S03]  /*0ef0*/  FADD R51, R46, 9.9999997473787516356e-06 ;  /* 0x3727c5ac2e337421 */ /* 0x002fc60000000000 */
[----:B---3--:R-:W-:Y:S02]  /*0f00*/  FMUL R49, R49, R53 ;  /* 0x0000003531317220 */ /* 0x008fe40000400000 */
[----:B------:R-:W0:Y:S01]  /*0f10*/  MUFU.SQRT R53, R51 ;  /* 0x0000003300357308 */ /* 0x000e220000002000 */
[----:B------:R-:W-:Y:S01]  /*0f20*/  FSEL R52, R50, 1, P4 ;  /* 0x3f80000032347808 */ /* 0x000fe20002000000 */
[----:B------:R-:W-:-:S04]  /*0f30*/  FADD R44, R44, 9.9999997473787516356e-06 ;  /* 0x3727c5ac2c2c7421 */ /* 0x000fc80000000000 */
[----:B------:R-:W-:-:S04]  /*0f40*/  @!P3 FMUL R52, R52, 16777216 ;  /* 0x4b8000003434b820 */ /* 0x000fc80000400000 */
[----:B------:R-:W-:Y:S02]  /*0f50*/  FMUL R47, R47, R52 ;  /* 0x000000342f2f7220 */ /* 0x000fe40000400000 */
[----:B------:R-:W1:Y:S01]  /*0f60*/  MUFU.SQRT R52, R44 ;  /* 0x0000002c00347308 */ /* 0x000e620000002000 */
[C---:B0-----:R-:W-:Y:S02]  /*0f70*/  FSETP.GT.AND P3, PT, R53.reuse, 8.50705917302346158658e+37, PT ;  /* 0x7e8000003500780b */ /* 0x041fe40003f64000 */
[----:B------:R-:W-:-:S11]  /*0f80*/  FSETP.GEU.AND P5, PT, R53, 1.175494350822287508e-38, PT ;  /* 0x008000003500780b */ /* 0x000fd60003fae000 */
[----:B------:R-:W-:Y:S01]  /*0f90*/  @P3 FMUL R53, R53, 0.25 ;  /* 0x3e80000035353820 */ /* 0x000fe20000400000 */
[----:B-1----:R-:W-:-:S03]  /*0fa0*/  FSETP.GT.AND P2, PT, R52, 8.50705917302346158658e+37, PT ;  /* 0x7e8000003400780b */ /* 0x002fc60003f44000 */
[----:B------:R-:W-:Y:S01]  /*0fb0*/  @!P5 FMUL R53, R53, 16777216 ;  /* 0x4b8000003535d820 */ /* 0x000fe20000400000 */
[----:B------:R-:W-:-:S03]  /*0fc0*/  FSETP.GEU.AND P4, PT, R52, 1.175494350822287508e-38, PT ;  /* 0x008000003400780b */ /* 0x000fc60003f8e000 */
[----:B------:R-:W0:Y:S01]  /*0fd0*/  MUFU.RCP R44, R53 ;  /* 0x00000035002c7308 */ /* 0x000e220000001000 */
[----:B------:R-:W-:Y:S01]  /*0fe0*/  FADD R17, R48, R17 ;  /* 0x0000001130117221 */ /* 0x000fe20000000000 */
[----:B------:R-:W-:-:S04]  /*0ff0*/  FSEL R48, R50, 1, P3 ;  /* 0x3f80000032307808 */ /* 0x000fc80001800000 */
[----:B------:R-:W-:Y:S01]  /*1000*/  @P2 FMUL R52, R52, 0.25 ;  /* 0x3e80000034342820 */ /* 0x000fe20000400000 */
[----:B------:R-:W-:Y:S01]  /*1010*/  @!P5 FMUL R48, R48, 16777216 ;  /* 0x4b8000003030d820 */ /* 0x000fe20000400000 */
[----:B------:R-:W-:Y:S02]  /*1020*/  FADD R16, R45, R16 ;  /* 0x000000102d107221 */ /* 0x000fe40000000000 */
[----:B------:R-:W-:Y:S01]  /*1030*/  @!P4 FMUL R52, R52, 16777216 ;  /* 0x4b8000003434c820 */ /* 0x000fe20000400000 */
[----:B0-----:R-:W-:Y:S02]  /*1040*/  FMUL R48, R44, R48 ;  /* 0x000000302c307220 */ /* 0x001fe40000400000 */
[----:B------:R-:W0:Y:S01]  /*1050*/  LDC.64 R44, c[0x0][0x240] ;  /* 0x00009000ff2c7b82 */ /* 0x000e220000000a00 */
[----:B------:R1:W3:Y:S01]  /*1060*/  MUFU.RCP R46, R52 ;  /* 0x00000034002e7308 */ /* 0x0002e20000001000 */
[----:B------:R-:W-:Y:S01]  /*1070*/  FSEL R51, R50, 1, P2 ;  /* 0x3f80000032337808 */ /* 0x000fe20001000000 */
[----:B------:R-:W-:-:S04]  /*1080*/  FADD R50, R16, -R35 ;  /* 0x8000002310327221 */ /* 0x000fc80000000000 */
[----:B------:R-:W-:Y:S01]  /*1090*/  @!P4 FMUL R51, R51, 16777216 ;  /* 0x4b8000003333c820 */ /* 0x000fe20000400000 */
[----:B------:R-:W-:Y:S01]  /*10a0*/  FADD R33, R18, -R33 ;  /* 0x8000002112217221 */ /* 0x000fe20000000000 */
[----:B------:R-:W-:Y:S01]  /*10b0*/  FADD R35, R19, -R36 ;  /* 0x8000002413237221 */ /* 0x000fe20000000000 */
[----:B-1----:R-:W-:Y:S01]  /*10c0*/  FADD R52, R17, -R34 ;  /* 0x8000002211347221 */ /* 0x002fe20000000000 */
[----:B------:R-:W-:Y:S01]  /*10d0*/  FMUL R50, R47, R50 ;  /* 0x000000322f327220 */ /* 0x000fe20000400000 */
[----:B---3--:R-:W-:Y:S01]  /*10e0*/  FMUL R46, R46, R51 ;  /* 0x000000332e2e7220 */ /* 0x008fe20000400000 */
[----:B------:R-:W-:Y:S01]  /*10f0*/  FMUL R34, R48, R35 ;  /* 0x0000002330227220 */ /* 0x000fe20000400000 */
[----:B------:R-:W-:Y:S02]  /*1100*/  FMUL R49, R49, R52 ;  /* 0x0000003431317220 */ /* 0x000fe40000400000 */
[----:B------:R-:W-:Y:S01]  /*1110*/  FMUL R36, R46, R33 ;  /* 0x000000212e247220 */ /* 0x000fe20000400000 */
[----:B------:R1:W-:Y:S01]  /*1120*/  @!P0 STG.E.128 desc[UR4][R26.64+0x800], R16 ;  /* 0x000800101a008986 */ /* 0x0003e2000c101d04 */
[----:B------:R-:W-:Y:S01]  /*1130*/  FFMA R38, R50, R38, R39 ;  /* 0x0000002632267223 */ /* 0x000fe20000000027 */
[----:B------:R-:W-:Y:S01]  /*1140*/  FFMA R2, R49, R9, R2 ;  /* 0x0000000931027223 */ /* 0x000fe20000000002 */
[----:B0-----:R-:W-:-:S04]  /*1150*/  IMAD.WIDE R44, R10, 0x4, R44 ;  /* 0x000000040a2c7825 */ /* 0x001fc800078e022c */
[----:B------:R-:W-:Y:S01]  /*1160*/  FFMA R3, R36, R6, R3 ;  /* 0x0000000624037223 */ /* 0x000fe20000000003 */
[----:B----4-:R-:W-:Y:S01]  /*1170*/  FFMA R8, R34, R8, R29 ;  /* 0x0000000822087223 */ /* 0x010fe2000000001d */
[----:B--2---:R-:W-:Y:S01]  /*1180*/  FADD R12, R37, R12 ;  /* 0x0000000c250c7221 */ /* 0x004fe20000000000 */
[----:B------:R-:W-:Y:S01]  /*1190*/  FADD R15, R32, R15 ;  /* 0x0000000f200f7221 */ /* 0x000fe20000000000 */
[----:B------:R-:W-:Y:S01]  /*11a0*/  FADD R14, R31, R14 ;  /* 0x0000000e1f0e7221 */ /* 0x000fe20000000000 */
[----:B------:R-:W-:Y:S01]  /*11b0*/  FADD R13, R30, R13 ;  /* 0x0000000d1e0d7221 */ /* 0x000fe20000000000 */
[----:B------:R-:W-:Y:S01]  /*11c0*/  FADD R7, R12, -R7 ;  /* 0x800000070c077221 */ /* 0x000fe20000000000 */
[----:B------:R-:W-:Y:S01]  /*11d0*/  FADD R22, R15, -R22 ;  /* 0x800000160f167221 */ /* 0x000fe20000000000 */
[----:B------:R-:W-:Y:S01]  /*11e0*/  FADD R25, R14, -R25 ;  /* 0x800000190e197221 */ /* 0x000fe20000000000 */
[----:B------:R-:W-:Y:S01]  /*11f0*/  FADD R24, R13, -R24 ;  /* 0x800000180d187221 */ /* 0x000fe20000000000 */
[----:B------:R-:W-:Y:S01]  /*1200*/  FMUL R40, R40, R7 ;  /* 0x0000000728287220 */ /* 0x000fe20000400000 */
[----:B------:R-:W-:Y:S01]  /*1210*/  FMUL R43, R43, R22 ;  /* 0x000000162b2b7220 */ /* 0x000fe20000400000 */
[----:B------:R-:W-:Y:S01]  /*1220*/  FMUL R25, R42, R25 ;  /* 0x000000192a197220 */ /* 0x000fe20000400000 */
[----:B------:R-:W-:Y:S01]  /*1230*/  FMUL R24, R41, R24 ;  /* 0x0000001829187220 */ /* 0x000fe20000400000 */
[----:B------:R-:W-:Y:S01]  /*1240*/  FFMA R11, R40, R28, R11 ;  /* 0x0000001c280b7223 */ /* 0x000fe2000000000b */
[----:B------:R-:W-:Y:S01]  /*1250*/  FFMA R0, R43, R23, R0 ;  /* 0x000000172b007223 */ /* 0x000fe20000000000 */
[----:B------:R-:W-:Y:S01]  /*1260*/  FFMA R4, R25, R21, R4 ;  /* 0x0000001519047223 */ /* 0x000fe20000000004 */
[----:B------:R-:W-:-:S02]  /*1270*/  FFMA R5, R24, R20, R5 ;  /* 0x0000001418057223 */ /* 0x000fc40000000005 */
[----:B------:R-:W-:Y:S02]  /*1280*/  FSETP.GEU.AND P5, PT, R11, RZ, PT ;  /* 0x000000ff0b00720b */ /* 0x000fe40003fae000 */
[----:B------:R-:W-:Y:S02]  /*1290*/  FSETP.GEU.AND P2, PT, R0, RZ, PT ;  /* 0x000000ff0000720b */ /* 0x000fe40003f4e000 */
[----:B------:R-:W-:Y:S02]  /*12a0*/  FSETP.GEU.AND P3, PT, R4, RZ, PT ;  /* 0x000000ff0400720b */ /* 0x000fe40003f6e000 */
[----:B------:R-:W-:Y:S02]  /*12b0*/  FSETP.GEU.AND P4, PT, R5, RZ, PT ;  /* 0x000000ff0500720b */ /* 0x000fe40003f8e000 */
[----:B-1----:R-:W-:Y:S02]  /*12c0*/  SEL R16, R11, RZ, P5 ;  /* 0x000000ff0b107207 */ /* 0x002fe40002800000 */
[----:B------:R-:W-:-:S02]  /*12d0*/  SEL R19, R0, RZ, P2 ;  /* 0x000000ff00137207 */ /* 0x000fc40001000000 */
[----:B------:R-:W-:Y:S02]  /*12e0*/  SEL R18, R4, RZ, P3 ;  /* 0x000000ff04127207 */ /* 0x000fe40001800000 */
[----:B------:R-:W-:Y:S01]  /*12f0*/  SEL R17, R5, RZ, P4 ;  /* 0x000000ff05117207 */ /* 0x000fe20002000000 */
[----:B------:R0:W-:Y:S01]  /*1300*/  @!P1 STG.E.128 desc[UR4][R26.64], R12 ;  /* 0x0000000c1a009986 */ /* 0x0001e2000c101d04 */
[----:B------:R-:W-:Y:S02]  /*1310*/  FSETP.GEU.AND P2, PT, R3, RZ, PT ;  /* 0x000000ff0300720b */ /* 0x000fe40003f4e000 */
[----:B------:R-:W-:Y:S01]  /*1320*/  FSETP.GEU.AND P3, PT, R2, RZ, PT ;  /* 0x000000ff0200720b */ /* 0x000fe20003f6e000 */
[----:B------:R0:W-:Y:S01]  /*1330*/  @!P1 STG.E.128 desc[UR4][R44.64], R16 ;  /* 0x000000102c009986 */ /* 0x0001e2000c101d04 */
[----:B------:R-:W-:Y:S02]  /*1340*/  FSETP.GEU.AND P1, PT, R8, RZ, PT ;  /* 0x000000ff0800720b */ /* 0x000fe40003f2e000 */
[----:B------:R-:W-:-:S02]  /*1350*/  FSETP.GEU.AND P4, PT, R38, RZ, PT ;  /* 0x000000ff2600720b */ /* 0x000fc40003f8e000 */
[----:B------:R-:W-:Y:S02]  /*1360*/  SEL R7, R8, RZ, P1 ;  /* 0x000000ff08077207 */ /* 0x000fe40000800000 */
[----:B------:R-:W-:Y:S02]  /*1370*/  SEL R6, R3, RZ, P2 ;  /* 0x000000ff03067207 */ /* 0x000fe40001000000 */
[----:B------:R-:W-:Y:S02]  /*1380*/  SEL R5, R2, RZ, P3 ;  /* 0x000000ff02057207 */ /* 0x000fe40001800000 */
[----:B------:R-:W-:Y:S01]  /*1390*/  SEL R4, R38, RZ, P4 ;  /* 0x000000ff26047207 */ /* 0x000fe20002000000 */
[----:B0-----:R-:W-:Y:S06]  /*13a0*/  @P0 EXIT ;  /* 0x000000000000094d */ /* 0x001fec0003800000 */
[----:B------:R-:W-:Y:S01]  /*13b0*/  STG.E.128 desc[UR4][R44.64+0x800], R4 ;  /* 0x000800042c007986 */ /* 0x000fe2000c101d04 */
[----:B------:R-:W-:Y:S05]  /*13c0*/  EXIT ;  /* 0x000000000000794d */ /* 0x000fea0003800000 */
.L_x_0:
[----:B------:R-:W-:-:S00]  /*13d0*/  BRA `(.L_x_0) ;  /* 0xfffffffc00fc7947 */ /* 0x000fc0000383ffff */
[----:B------:R-:W-:-:S00]  /*13e0*/  NOP ;  /* 0x0000000000007918 */ /* 0x000fc00000000000 */
        /* <DEDUP_REMOVED lines=9> */
.L_x_1:


//--------------------- .nv.global.init           --------------------------
	.section	.nv.global.init,"aw",@progbits
.nv.global.init:
	.type		_$_str,@object
	.size		_$_str,(_$_str_$_2 - _$_str)
_$_str:
        /*0000*/ 	.byte	0x5f, 0x5f, 0x43, 0x55, 0x44, 0x41, 0x5f, 0x46, 0x54, 0x5a, 0x00
	.type		_$_str_$_2,@object
	.size		_$_str_$_2,(.L_1 - _$_str_$_2)
_$_str_$_2:
        /*000b*/ 	.byte	0x5f, 0x5f, 0x43, 0x55, 0x44, 0x41, 0x5f, 0x50, 0x52, 0x45, 0x43, 0x5f, 0x53, 0x51, 0x52, 0x54
        /*001b*/ 	.byte	0x00
.L_1:


//--------------------- .nv.constant0.triton_poi_fused__native_batch_norm_legit_no_training_convolution_relu_43 --------------------------
	.section	.nv.constant0.triton_poi_fused__native_batch_norm_legit_no_training_convolution_relu_43,"a",@progbits
	.sectionflags	@""
	.align	4
.nv.constant0.triton_poi_fused__native_batch_norm_legit_no_training_convolution_relu_43:
	.zero		588
